//
// Generated by NVIDIA NVVM Compiler
//
// Compiler Build ID: CL-36424714
// Cuda compilation tools, release 13.0, V13.0.88
// Based on NVVM 20.0.0
//

.version 9.0
.target sm_100
.address_size 64

	// .globl	_Z6kernelilliiffPf

.visible .entry _Z6kernelilliiffPf(
	.param .u32 _Z6kernelilliiffPf_param_0,
	.param .u64 _Z6kernelilliiffPf_param_1,
	.param .u64 _Z6kernelilliiffPf_param_2,
	.param .u32 _Z6kernelilliiffPf_param_3,
	.param .u32 _Z6kernelilliiffPf_param_4,
	.param .f32 _Z6kernelilliiffPf_param_5,
	.param .f32 _Z6kernelilliiffPf_param_6,
	.param .u64 .ptr .align 1 _Z6kernelilliiffPf_param_7
)
{
	.reg .pred 	%p<8>;
	.reg .b32 	%r<19>;
	.reg .b32 	%f<57>;
	.reg .b64 	%rd<107>;

	ld.param.u32 	%rd33, [_Z6kernelilliiffPf_param_0];
	ld.param.u64 	%rd31, [_Z6kernelilliiffPf_param_1];
	ld.param.u64 	%rd34, [_Z6kernelilliiffPf_param_2];
	ld.param.u32 	%r3, [_Z6kernelilliiffPf_param_3];
	and.b64  	%rd35, %rd33, 1;
	cvt.u32.u64 	%r4, %rd35;
	mul.lo.s64 	%rd1, %rd34, %rd35;
	xor.b32  	%r5, %r4, 1;
	cvt.u64.u32 	%rd36, %r5;
	mul.lo.s64 	%rd2, %rd34, %rd36;
	mov.u32 	%r6, %ctaid.x;
	shr.u32 	%r7, %r6, %r3;
	cvt.u64.u32 	%rd3, %r7;
	mul.lo.s64 	%rd4, %rd31, %rd3;
	mov.b32 	%r8, -1;
	shl.b32 	%r9, %r8, %r3;
	not.b32 	%r10, %r9;
	and.b32  	%r11, %r6, %r10;
	mov.u32 	%r12, %ntid.x;
	mul.lo.s32 	%r13, %r11, %r12;
	cvt.u64.u32 	%rd5, %r13;
	mov.u32 	%r1, %tid.x;
	add.s32 	%r14, %r1, 1;
	cvt.u64.u32 	%rd37, %r14;
	add.s64 	%rd38, %rd31, %rd37;
	add.s64 	%rd39, %rd38, %rd4;
	add.s64 	%rd105, %rd39, %rd5;
	sub.s64 	%rd7, %rd34, %rd31;
	setp.ge.s64 	%p1, %rd105, %rd7;
	@%p1 bra 	$L__BB0_10;
	ld.param.u32 	%r18, [_Z6kernelilliiffPf_param_4];
	cvt.s64.s32 	%rd40, %r18;
	mul.lo.s64 	%rd8, %rd31, %rd40;
	add.s64 	%rd41, %rd40, %rd3;
	mad.lo.s64 	%rd42, %rd31, %rd41, %rd31;
	cvt.u64.u32 	%rd9, %r1;
	add.s64 	%rd43, %rd9, %rd5;
	add.s64 	%rd44, %rd43, %rd42;
	add.s64 	%rd45, %rd44, 1;
	max.s64 	%rd46, %rd45, %rd7;
	not.b64 	%rd47, %rd42;
	add.s64 	%rd48, %rd46, %rd47;
	setp.ne.s64 	%p2, %rd48, %rd43;
	selp.u64 	%rd10, 1, 0, %p2;
	add.s64 	%rd49, %rd43, %rd10;
	sub.s64 	%rd11, %rd48, %rd49;
	or.b64  	%rd50, %rd11, %rd8;
	and.b64  	%rd51, %rd50, -4294967296;
	setp.ne.s64 	%p3, %rd51, 0;
	@%p3 bra 	$L__BB0_3;
	cvt.u32.u64 	%r15, %rd8;
	cvt.u32.u64 	%r16, %rd11;
	div.u32 	%r17, %r16, %r15;
	cvt.u64.u32 	%rd101, %r17;
	bra.uni 	$L__BB0_4;
$L__BB0_3:
	div.u64 	%rd101, %rd11, %rd8;
$L__BB0_4:
	add.s64 	%rd15, %rd101, %rd10;
	and.b64  	%rd52, %rd15, 3;
	setp.eq.s64 	%p4, %rd52, 3;
	@%p4 bra 	$L__BB0_7;
	ld.param.u64 	%rd98, [_Z6kernelilliiffPf_param_7];
	mad.lo.s64 	%rd53, %rd31, %rd3, %rd31;
	add.s64 	%rd54, %rd53, %rd2;
	add.s64 	%rd55, %rd54, %rd9;
	add.s64 	%rd56, %rd55, %rd5;
	shl.b64 	%rd16, %rd56, 2;
	cvta.to.global.u64 	%rd57, %rd98;
	add.s64 	%rd103, %rd57, 4;
	add.s64 	%rd58, %rd4, %rd1;
	add.s64 	%rd59, %rd58, %rd9;
	add.s64 	%rd60, %rd59, %rd5;
	shl.b64 	%rd18, %rd60, 2;
	add.s64 	%rd61, %rd53, %rd1;
	add.s64 	%rd62, %rd61, %rd9;
	add.s64 	%rd63, %rd62, %rd5;
	shl.b64 	%rd19, %rd63, 2;
	add.s64 	%rd64, %rd15, 1;
	and.b64  	%rd102, %rd64, 3;
$L__BB0_6:
	.pragma "nounroll";
	ld.param.f32 	%f55, [_Z6kernelilliiffPf_param_6];
	ld.param.f32 	%f53, [_Z6kernelilliiffPf_param_5];
	add.s64 	%rd65, %rd103, %rd19;
	ld.global.f32 	%f3, [%rd65];
	add.s64 	%rd66, %rd103, %rd18;
	ld.global.f32 	%f4, [%rd66];
	shl.b64 	%rd67, %rd31, 2;
	add.s64 	%rd68, %rd67, %rd19;
	add.s64 	%rd69, %rd103, %rd68;
	ld.global.f32 	%f5, [%rd69];
	add.f32 	%f6, %f4, %f5;
	ld.global.f32 	%f7, [%rd65+-4];
	add.f32 	%f8, %f6, %f7;
	ld.global.f32 	%f9, [%rd65+4];
	add.f32 	%f10, %f8, %f9;
	mul.f32 	%f11, %f53, %f10;
	fma.rn.f32 	%f12, %f55, %f3, %f11;
	add.s64 	%rd70, %rd103, %rd16;
	st.global.f32 	[%rd70], %f12;
	add.s64 	%rd105, %rd105, %rd8;
	shl.b64 	%rd71, %rd8, 2;
	add.s64 	%rd103, %rd103, %rd71;
	add.s64 	%rd102, %rd102, -1;
	setp.ne.s64 	%p5, %rd102, 0;
	@%p5 bra 	$L__BB0_6;
$L__BB0_7:
	setp.lt.u64 	%p6, %rd15, 3;
	@%p6 bra 	$L__BB0_10;
	ld.param.u64 	%rd99, [_Z6kernelilliiffPf_param_7];
	cvta.to.global.u64 	%rd72, %rd99;
	shl.b64 	%rd73, %rd1, 2;
	add.s64 	%rd28, %rd72, %rd73;
	shl.b64 	%rd79, %rd31, 2;
	shl.b64 	%rd85, %rd8, 2;
$L__BB0_9:
	ld.param.u64 	%rd100, [_Z6kernelilliiffPf_param_7];
	ld.param.f32 	%f56, [_Z6kernelilliiffPf_param_6];
	ld.param.f32 	%f54, [_Z6kernelilliiffPf_param_5];
	shl.b64 	%rd74, %rd105, 2;
	add.s64 	%rd75, %rd28, %rd74;
	ld.global.f32 	%f13, [%rd75];
	sub.s64 	%rd76, %rd105, %rd31;
	shl.b64 	%rd77, %rd76, 2;
	add.s64 	%rd78, %rd28, %rd77;
	ld.global.f32 	%f14, [%rd78];
	add.s64 	%rd80, %rd75, %rd79;
	ld.global.f32 	%f15, [%rd80];
	add.f32 	%f16, %f14, %f15;
	ld.global.f32 	%f17, [%rd75+-4];
	add.f32 	%f18, %f16, %f17;
	ld.global.f32 	%f19, [%rd75+4];
	add.f32 	%f20, %f18, %f19;
	mul.f32 	%f21, %f54, %f20;
	fma.rn.f32 	%f22, %f56, %f13, %f21;
	add.s64 	%rd81, %rd105, %rd2;
	cvta.to.global.u64 	%rd82, %rd100;
	shl.b64 	%rd83, %rd81, 2;
	add.s64 	%rd84, %rd82, %rd83;
	st.global.f32 	[%rd84], %f22;
	add.s64 	%rd86, %rd75, %rd85;
	ld.global.f32 	%f23, [%rd86];
	add.s64 	%rd87, %rd78, %rd85;
	ld.global.f32 	%f24, [%rd87];
	add.s64 	%rd88, %rd86, %rd79;
	ld.global.f32 	%f25, [%rd88];
	add.f32 	%f26, %f24, %f25;
	ld.global.f32 	%f27, [%rd86+-4];
	add.f32 	%f28, %f26, %f27;
	ld.global.f32 	%f29, [%rd86+4];
	add.f32 	%f30, %f28, %f29;
	mul.f32 	%f31, %f54, %f30;
	fma.rn.f32 	%f32, %f56, %f23, %f31;
	add.s64 	%rd89, %rd84, %rd85;
	st.global.f32 	[%rd89], %f32;
	add.s64 	%rd90, %rd86, %rd85;
	ld.global.f32 	%f33, [%rd90];
	add.s64 	%rd91, %rd87, %rd85;
	ld.global.f32 	%f34, [%rd91];
	add.s64 	%rd92, %rd90, %rd79;
	ld.global.f32 	%f35, [%rd92];
	add.f32 	%f36, %f34, %f35;
	ld.global.f32 	%f37, [%rd90+-4];
	add.f32 	%f38, %f36, %f37;
	ld.global.f32 	%f39, [%rd90+4];
	add.f32 	%f40, %f38, %f39;
	mul.f32 	%f41, %f54, %f40;
	fma.rn.f32 	%f42, %f56, %f33, %f41;
	add.s64 	%rd93, %rd89, %rd85;
	st.global.f32 	[%rd93], %f42;
	add.s64 	%rd94, %rd90, %rd85;
	ld.global.f32 	%f43, [%rd94];
	add.s64 	%rd95, %rd91, %rd85;
	ld.global.f32 	%f44, [%rd95];
	add.s64 	%rd96, %rd94, %rd79;
	ld.global.f32 	%f45, [%rd96];
	add.f32 	%f46, %f44, %f45;
	ld.global.f32 	%f47, [%rd94+-4];
	add.f32 	%f48, %f46, %f47;
	ld.global.f32 	%f49, [%rd94+4];
	add.f32 	%f50, %f48, %f49;
	mul.f32 	%f51, %f54, %f50;
	fma.rn.f32 	%f52, %f56, %f43, %f51;
	add.s64 	%rd97, %rd93, %rd85;
	st.global.f32 	[%rd97], %f52;
	add.s64 	%rd105, %rd85, %rd105;
	setp.lt.s64 	%p7, %rd105, %rd7;
	@%p7 bra 	$L__BB0_9;
$L__BB0_10:
	ret;

}


// ===== COMPILED SASS (sm_100) =====

	.target	sm_100

	.elftype	@"ET_EXEC"


//--------------------- .note.nv.tkinfo           --------------------------
	.section	.note.nv.tkinfo,"",@"SHT_NOTE"
	.sectionflags	@"SHF_NOTE_NV_TKINFO"
	.tkinfo
        /*0018*/ 	.word	0x00000002
        /*0030*/ 	.string	""
        /*0030*/ 	.string	"ptxas"
        /*0030*/ 	.string	"Cuda compilation tools, release 13.0, V13.0.88"
        /*0030*/ 	.string	"Build cuda_13.0.r13.0/compiler.36424714_0"
        /*0030*/ 	.string	"-arch sm_100 -m 64 "



//--------------------- .note.nv.cuinfo           --------------------------
	.section	.note.nv.cuinfo,"",@"SHT_NOTE"
	.sectionflags	@"SHF_NOTE_NV_CUINFO"
        /*0018*/ 	.short	0x0002
        /*001a*/ 	.short	0x0064
        /*001c*/ 	.short	0x0082
	.zero		2


//--------------------- .nv.info                  --------------------------
	.section	.nv.info,"",@"SHT_CUDA_INFO"
	.align	4


	//----- nvinfo : EIATTR_REGCOUNT
	.align		4
        /*0000*/ 	.byte	0x04, 0x2f
        /*0002*/ 	.short	(.L_1 - .L_0)
	.align		4
.L_0:
        /*0004*/ 	.word	index@(_Z6kernelilliiffPf)
        /*0008*/ 	.word	0x0000001e


	//----- nvinfo : EIATTR_FRAME_SIZE
	.align		4
.L_1:
        /*000c*/ 	.byte	0x04, 0x11
        /*000e*/ 	.short	(.L_3 - .L_2)
	.align		4
.L_2:
        /*0010*/ 	.word	index@($__internal_0_$__cuda_sm20_div_u64)
        /*0014*/ 	.word	0x00000000


	//----- nvinfo : EIATTR_FRAME_SIZE
	.align		4
.L_3:
        /*0018*/ 	.byte	0x04, 0x11
        /*001a*/ 	.short	(.L_5 - .L_4)
	.align		4
.L_4:
        /*001c*/ 	.word	index@(_Z6kernelilliiffPf)
        /*0020*/ 	.word	0x00000000


	//----- nvinfo : EIATTR_MIN_STACK_SIZE
	.align		4
.L_5:
        /*0024*/ 	.byte	0x04, 0x12
        /*0026*/ 	.short	(.L_7 - .L_6)
	.align		4
.L_6:
        /*0028*/ 	.word	index@(_Z6kernelilliiffPf)
        /*002c*/ 	.word	0x00000000
.L_7:


//--------------------- .nv.compat                --------------------------
	.section	.nv.compat,"",@"SHT_CUDA_COMPAT_INFO"
	.align	4
        /*0000*/ 	.byte	0x02, 0x09, 0x00, 0x00, 0x02, 0x02, 0x01, 0x00, 0x02, 0x05, 0x05, 0x00, 0x03, 0x07, 0x01, 0x01
        /*0010*/ 	.byte	0x02, 0x03, 0x00, 0x00, 0x02, 0x06, 0x01, 0x00, 0x04, 0x0b, 0x08, 0x00, 0x09, 0x00, 0x00, 0x00
        /*0020*/ 	.byte	0x00, 0x00, 0x00, 0x00


//--------------------- .nv.info._Z6kernelilliiffPf --------------------------
	.section	.nv.info._Z6kernelilliiffPf,"",@"SHT_CUDA_INFO"
	.sectionflags	@""
	.align	4


	//----- nvinfo : EIATTR_CUDA_API_VERSION
	.align		4
        /*0000*/ 	.byte	0x04, 0x37
        /*0002*/ 	.short	(.L_9 - .L_8)
.L_8:
        /*0004*/ 	.word	0x00000082


	//----- nvinfo : EIATTR_KPARAM_INFO
	.align		4
.L_9:
        /*0008*/ 	.byte	0x04, 0x17
        /*000a*/ 	.short	(.L_11 - .L_10)
.L_10:
        /*000c*/ 	.word	0x00000000
        /*0010*/ 	.short	0x0007
        /*0012*/ 	.short	0x0028
        /*0014*/ 	.byte	0x00, 0xf5, 0x21, 0x00


	//----- nvinfo : EIATTR_KPARAM_INFO
	.align		4
.L_11:
        /*0018*/ 	.byte	0x04, 0x17
        /*001a*/ 	.short	(.L_13 - .L_12)
.L_12:
        /*001c*/ 	.word	0x00000000
        /*0020*/ 	.short	0x0006
        /*0022*/ 	.short	0x0024
        /*0024*/ 	.byte	0x00, 0xf0, 0x11, 0x00


	//----- nvinfo : EIATTR_KPARAM_INFO
	.align		4
.L_13:
        /*0028*/ 	.byte	0x04, 0x17
        /*002a*/ 	.short	(.L_15 - .L_14)
.L_14:
        /*002c*/ 	.word	0x00000000
        /*0030*/ 	.short	0x0005
        /*0032*/ 	.short	0x0020
        /*0034*/ 	.byte	0x00, 0xf0, 0x11, 0x00


	//----- nvinfo : EIATTR_KPARAM_INFO
	.align		4
.L_15:
        /*0038*/ 	.byte	0x04, 0x17
        /*003a*/ 	.short	(.L_17 - .L_16)
.L_16:
        /*003c*/ 	.word	0x00000000
        /*0040*/ 	.short	0x0004
        /*0042*/ 	.short	0x001c
        /*0044*/ 	.byte	0x00, 0xf0, 0x11, 0x00


	//----- nvinfo : EIATTR_KPARAM_INFO
	.align		4
.L_17:
        /*0048*/ 	.byte	0x04, 0x17
        /*004a*/ 	.short	(.L_19 - .L_18)
.L_18:
        /*004c*/ 	.word	0x00000000
        /*0050*/ 	.short	0x0003
        /*0052*/ 	.short	0x0018
        /*0054*/ 	.byte	0x00, 0xf0, 0x11, 0x00


	//----- nvinfo : EIATTR_KPARAM_INFO
	.align		4
.L_19:
        /*0058*/ 	.byte	0x04, 0x17
        /*005a*/ 	.short	(.L_21 - .L_20)
.L_20:
        /*005c*/ 	.word	0x00000000
        /*0060*/ 	.short	0x0002
        /*0062*/ 	.short	0x0010
        /*0064*/ 	.byte	0x00, 0xf0, 0x21, 0x00


	//----- nvinfo : EIATTR_KPARAM_INFO
	.align		4
.L_21:
        /*0068*/ 	.byte	0x04, 0x17
        /*006a*/ 	.short	(.L_23 - .L_22)
.L_22:
        /*006c*/ 	.word	0x00000000
        /*0070*/ 	.short	0x0001
        /*0072*/ 	.short	0x0008
        /*0074*/ 	.byte	0x00, 0xf0, 0x21, 0x00


	//----- nvinfo : EIATTR_KPARAM_INFO
	.align		4
.L_23:
        /*0078*/ 	.byte	0x04, 0x17
        /*007a*/ 	.short	(.L_25 - .L_24)
.L_24:
        /*007c*/ 	.word	0x00000000
        /*0080*/ 	.short	0x0000
        /*0082*/ 	.short	0x0000
        /*0084*/ 	.byte	0x00, 0xf0, 0x11, 0x00


	//----- nvinfo : EIATTR_SPARSE_MMA_MASK
	.align		4
.L_25:
        /*0088*/ 	.byte	0x03, 0x50
        /*008a*/ 	.short	0x0000


	//----- nvinfo : EIATTR_MAXREG_COUNT
	.align		4
        /*008c*/ 	.byte	0x03, 0x1b
        /*008e*/ 	.short	0x00ff


	//----- nvinfo : EIATTR_MERCURY_ISA_VERSION
	.align		4
        /*0090*/ 	.byte	0x03, 0x5f
        /*0092*/ 	.short	0x0101


	//----- nvinfo : EIATTR_VRC_CTA_INIT_COUNT
	.align		4
        /*0094*/ 	.byte	0x02, 0x4a
	.zero		1
	.zero		1


	//----- nvinfo : EIATTR_EXIT_INSTR_OFFSETS
	.align		4
        /*0098*/ 	.byte	0x04, 0x1c
        /*009a*/ 	.short	(.L_27 - .L_26)


	//   ....[0]....
.L_26:
        /*009c*/ 	.word	0x00000190


	//   ....[1]....
        /*00a0*/ 	.word	0x00000a80


	//   ....[2]....
        /*00a4*/ 	.word	0x000010d0


	//----- nvinfo : EIATTR_CRS_STACK_SIZE
	.align		4
.L_27:
        /*00a8*/ 	.byte	0x04, 0x1e
        /*00aa*/ 	.short	(.L_29 - .L_28)
.L_28:
        /*00ac*/ 	.word	0x00000000


	//----- nvinfo : EIATTR_CBANK_PARAM_SIZE
	.align		4
.L_29:
        /*00b0*/ 	.byte	0x03, 0x19
        /*00b2*/ 	.short	0x0030


	//----- nvinfo : EIATTR_PARAM_CBANK
	.align		4
        /*00b4*/ 	.byte	0x04, 0x0a
        /*00b6*/ 	.short	(.L_31 - .L_30)
	.align		4
.L_30:
        /*00b8*/ 	.word	index@(.nv.constant0._Z6kernelilliiffPf)
        /*00bc*/ 	.short	0x0380
        /*00be*/ 	.short	0x0030


	//----- nvinfo : EIATTR_SW_WAR
	.align		4
.L_31:
        /*00c0*/ 	.byte	0x04, 0x36
        /*00c2*/ 	.short	(.L_33 - .L_32)
.L_32:
        /*00c4*/ 	.word	0x00000008
.L_33:


//--------------------- .nv.callgraph             --------------------------
	.section	.nv.callgraph,"",@"SHT_CUDA_CALLGRAPH"
	.align	4
	.sectionentsize	8
	.align		4
        /*0000*/ 	.word	0x00000000
	.align		4
        /*0004*/ 	.word	0xffffffff
	.align		4
        /*0008*/ 	.word	0x00000000
	.align		4
        /*000c*/ 	.word	0xfffffffe
	.align		4
        /*0010*/ 	.word	0x00000000
	.align		4
        /*0014*/ 	.word	0xfffffffd
	.align		4
        /*0018*/ 	.word	0x00000000
	.align		4
        /*001c*/ 	.word	0xfffffffc


//--------------------- .text._Z6kernelilliiffPf  --------------------------
	.section	.text._Z6kernelilliiffPf,"ax",@progbits
	.align	128
        .global         _Z6kernelilliiffPf
        .type           _Z6kernelilliiffPf,@function
        .size           _Z6kernelilliiffPf,(.L_x_9 - _Z6kernelilliiffPf)
        .other          _Z6kernelilliiffPf,@"STO_CUDA_ENTRY STV_DEFAULT"
_Z6kernelilliiffPf:
.text._Z6kernelilliiffPf:
[----:B------:R-:W-:Y:S01]  /*0000*/  LDC R1, c[0x0][0x37c] ;  /* 0x0000df00ff017b82 */ /* 0x000fe20000000800 */
[----:B------:R-:W0:Y:S07]  /*0010*/  S2R R4, SR_TID.X ;  /* 0x0000000000047919 */ /* 0x000e2e0000002100 */
[----:B------:R-:W1:Y:S01]  /*0020*/  S2UR UR5, SR_CTAID.X ;  /* 0x00000000000579c3 */ /* 0x000e620000002500 */
[----:B------:R-:W2:Y:S01]  /*0030*/  LDCU UR8, c[0x0][0x398] ;  /* 0x00007300ff0877ac */ /* 0x000ea20008000800 */
[----:B------:R-:W3:Y:S01]  /*0040*/  LDCU.64 UR14, c[0x0][0x388] ;  /* 0x00007100ff0e77ac */ /* 0x000ee20008000a00 */
[----:B------:R-:W4:Y:S01]  /*0050*/  LDCU UR9, c[0x0][0x360] ;  /* 0x00006c00ff0977ac */ /* 0x000f220008000800 */
[----:B------:R-:W5:Y:S01]  /*0060*/  LDCU.64 UR6, c[0x0][0x390] ;  /* 0x00007200ff0677ac */ /* 0x000f620008000a00 */
[----:B------:R-:W-:-:S02]  /*0070*/  UMOV UR4, 0xffffffff ;  /* 0xffffffff00047882 */ /* 0x000fc40000000000 */
[----:B--2---:R-:W-:Y:S01]  /*0080*/  USHF.L.U32 UR4, UR4, UR8, URZ ;  /* 0x0000000804047299 */ /* 0x004fe200080006ff */
[----:B---3--:R-:W-:Y:S01]  /*0090*/  IMAD.U32 R5, RZ, RZ, UR14 ;  /* 0x0000000eff057e24 */ /* 0x008fe2000f8e00ff */
[----:B-1----:R-:W-:Y:S01]  /*00a0*/  USHF.R.U32.HI UR8, URZ, UR8, UR5 ;  /* 0x00000008ff087299 */ /* 0x002fe20008011605 */
[----:B------:R-:W-:Y:S01]  /*00b0*/  IMAD.U32 R11, RZ, RZ, UR15 ;  /* 0x0000000fff0b7e24 */ /* 0x000fe2000f8e00ff */
[----:B------:R-:W-:-:S04]  /*00c0*/  ULOP3.LUT UR4, UR5, UR4, URZ, 0x30, !UPT ;  /* 0x0000000405047292 */ /* 0x000fc8000f8e30ff */
[----:B----4-:R-:W-:Y:S01]  /*00d0*/  UIMAD UR9, UR4, UR9, URZ ;  /* 0x00000009040972a4 */ /* 0x010fe2000f8e02ff */
[----:B0-----:R-:W-:Y:S01]  /*00e0*/  VIADD R2, R4, 0x1 ;  /* 0x0000000104027836 */ /* 0x001fe20000000000 */
[----:B-----5:R-:W-:-:S04]  /*00f0*/  UIADD3 UR11, UP0, UPT, -UR14, UR6, URZ ;  /* 0x000000060e0b7290 */ /* 0x020fc8000ff1e1ff */
[----:B------:R-:W-:Y:S01]  /*0100*/  IADD3 R2, P0, PT, R2, UR14, RZ ;  /* 0x0000000e02027c10 */ /* 0x000fe2000ff1e0ff */
[----:B------:R-:W-:-:S04]  /*0110*/  UIADD3.X UR12, UPT, UPT, ~UR15, UR7, URZ, UP0, !UPT ;  /* 0x000000070f0c7290 */ /* 0x000fc800087fe5ff */
[----:B------:R-:W-:Y:S02]  /*0120*/  IMAD.X R3, RZ, RZ, UR15, P0 ;  /* 0x0000000fff037e24 */ /* 0x000fe400080e06ff */
[----:B------:R-:W-:-:S04]  /*0130*/  IMAD.WIDE.U32 R2, R5, UR8, R2 ;  /* 0x0000000805027c25 */ /* 0x000fc8000f8e0002 */
[----:B------:R-:W-:Y:S01]  /*0140*/  IMAD R11, R11, UR8, R3 ;  /* 0x000000080b0b7c24 */ /* 0x000fe2000f8e0203 */
[----:B------:R-:W-:-:S05]  /*0150*/  IADD3 R10, P0, PT, R2, UR9, RZ ;  /* 0x00000009020a7c10 */ /* 0x000fca000ff1e0ff */
[----:B------:R-:W-:Y:S01]  /*0160*/  IMAD.X R11, RZ, RZ, R11, P0 ;  /* 0x000000ffff0b7224 */ /* 0x000fe200000e060b */
[----:B------:R-:W-:-:S04]  /*0170*/  ISETP.GE.U32.AND P0, PT, R10, UR11, PT ;  /* 0x0000000b0a007c0c */ /* 0x000fc8000bf06070 */
[----:B------:R-:W-:-:S13]  /*0180*/  ISETP.GE.AND.EX P0, PT, R11, UR12, PT, P0 ;  /* 0x0000000c0b007c0c */ /* 0x000fda000bf06300 */
[----:B------:R-:W-:Y:S05]  /*0190*/  @P0 EXIT ;  /* 0x000000000000094d */ /* 0x000fea0003800000 */
[----:B------:R-:W0:Y:S01]  /*01a0*/  LDCU UR13, c[0x0][0x39c] ;  /* 0x00007380ff0d77ac */ /* 0x000e220008000800 */
[----:B------:R-:W-:Y:S01]  /*01b0*/  IADD3 R6, P0, PT, R4, UR9, RZ ;  /* 0x0000000904067c10 */ /* 0x000fe2000ff1e0ff */
[----:B------:R-:W-:Y:S01]  /*01c0*/  BSSY.RECONVERGENT B0, `(.L_x_0) ;  /* 0x000003a000007945 */ /* 0x000fe20003800200 */
[----:B------:R-:W1:Y:S03]  /*01d0*/  LDCU.64 UR4, c[0x0][0x388] ;  /* 0x00007100ff0477ac */ /* 0x000e660008000a00 */
[----:B------:R-:W-:Y:S01]  /*01e0*/  IMAD.X R8, RZ, RZ, RZ, P0 ;  /* 0x000000ffff087224 */ /* 0x000fe200000e06ff */
[----:B0-----:R-:W-:Y:S02]  /*01f0*/  USHF.R.S32.HI UR6, URZ, 0x1f, UR13 ;  /* 0x0000001fff067899 */ /* 0x001fe4000801140d */
[----:B------:R-:W-:-:S04]  /*0200*/  UIADD3 UR7, UP0, UPT, UR8, UR13, URZ ;  /* 0x0000000d08077290 */ /* 0x000fc8000ff1e0ff */
[----:B------:R-:W-:Y:S02]  /*0210*/  UIADD3.X UR10, UPT, UPT, URZ, UR6, URZ, UP0, !UPT ;  /* 0x00000006ff0a7290 */ /* 0x000fe400087fe4ff */
[----:B-1----:R-:W-:Y:S02]  /*0220*/  UIMAD.WIDE.U32 UR4, UR7, UR14, UR4 ;  /* 0x0000000e070472a5 */ /* 0x002fe4000f8e0004 */
[----:B------:R-:W-:Y:S02]  /*0230*/  UIMAD UR10, UR10, UR14, URZ ;  /* 0x0000000e0a0a72a4 */ /* 0x000fe4000f8e02ff */
[----:B------:R-:W-:Y:S02]  /*0240*/  UIMAD UR6, UR6, UR14, URZ ;  /* 0x0000000e060672a4 */ /* 0x000fe4000f8e02ff */
[----:B------:R-:W-:Y:S01]  /*0250*/  UIMAD UR10, UR7, UR15, UR10 ;  /* 0x0000000f070a72a4 */ /* 0x000fe2000f8e020a */
[----:B------:R-:W-:Y:S01]  /*0260*/  IMAD.U32 R2, RZ, RZ, UR4 ;  /* 0x00000004ff027e24 */ /* 0x000fe2000f8e00ff */
[----:B------:R-:W-:Y:S01]  /*0270*/  ULOP3.LUT UR4, URZ, UR4, URZ, 0x33, !UPT ;  /* 0x00000004ff047292 */ /* 0x000fe2000f8e33ff */
[----:B------:R-:W-:Y:S01]  /*0280*/  IMAD.U32 R3, RZ, RZ, UR5 ;  /* 0x00000005ff037e24 */ /* 0x000fe2000f8e00ff */
[----:B------:R-:W-:-:S02]  /*0290*/  UIADD3 UR5, UPT, UPT, UR5, UR10, URZ ;  /* 0x0000000a05057290 */ /* 0x000fc4000fffe0ff */
[----:B------:R-:W-:Y:S01]  /*02a0*/  IADD3 R3, P1, P2, R6, 0x1, R2 ;  /* 0x0000000106037810 */ /* 0x000fe20007a3e002 */
[----:B------:R-:W-:-:S03]  /*02b0*/  UIMAD UR6, UR15, UR13, UR6 ;  /* 0x0000000d0f0672a4 */ /* 0x000fc6000f8e0206 */
[----:B------:R-:W-:Y:S02]  /*02c0*/  ISETP.GT.U32.AND P0, PT, R3, UR11, PT ;  /* 0x0000000b03007c0c */ /* 0x000fe4000bf04070 */
[----:B------:R-:W-:Y:S01]  /*02d0*/  IADD3.X R5, PT, PT, R8, UR5, RZ, P1, P2 ;  /* 0x0000000508057c10 */ /* 0x000fe20008fe44ff */
[----:B------:R-:W-:-:S03]  /*02e0*/  ULOP3.LUT UR5, URZ, UR5, URZ, 0x33, !UPT ;  /* 0x00000005ff057292 */ /* 0x000fc6000f8e33ff */
[----:B------:R-:W-:-:S04]  /*02f0*/  ISETP.GT.AND.EX P0, PT, R5, UR12, PT, P0 ;  /* 0x0000000c05007c0c */ /* 0x000fc8000bf04300 */
[----:B------:R-:W-:Y:S02]  /*0300*/  SEL R3, R3, UR11, P0 ;  /* 0x0000000b03037c07 */ /* 0x000fe40008000000 */
[----:B------:R-:W-:Y:S02]  /*0310*/  SEL R5, R5, UR12, P0 ;  /* 0x0000000c05057c07 */ /* 0x000fe40008000000 */
[----:B------:R-:W-:-:S04]  /*0320*/  IADD3 R3, P0, PT, R3, UR4, RZ ;  /* 0x0000000403037c10 */ /* 0x000fc8000ff1e0ff */
[----:B------:R-:W-:Y:S01]  /*0330*/  IADD3.X R5, PT, PT, R5, UR5, RZ, P0, !PT ;  /* 0x0000000505057c10 */ /* 0x000fe200087fe4ff */
[----:B------:R-:W-:Y:S01]  /*0340*/  UIMAD.WIDE.U32 UR4, UR13, UR14, URZ ;  /* 0x0000000e0d0472a5 */ /* 0x000fe2000f8e00ff */
[----:B------:R-:W-:-:S03]  /*0350*/  ISETP.NE.U32.AND P0, PT, R3, R6, PT ;  /* 0x000000060300720c */ /* 0x000fc60003f05070 */
[----:B------:R-:W-:Y:S01]  /*0360*/  UIADD3 UR10, UPT, UPT, UR5, UR6, URZ ;  /* 0x00000006050a7290 */ /* 0x000fe2000fffe0ff */
[----:B------:R-:W-:-:S04]  /*0370*/  ISETP.NE.AND.EX P0, PT, R5, R8, PT, P0 ;  /* 0x000000080500720c */ /* 0x000fc80003f05300 */
[----:B------:R-:W-:-:S04]  /*0380*/  SEL R0, RZ, 0x1, !P0 ;  /* 0x00000001ff007807 */ /* 0x000fc80004000000 */
[----:B------:R-:W-:-:S04]  /*0390*/  IADD3 R2, P0, P1, R3, -R6, -R0 ;  /* 0x8000000603027210 */ /* 0x000fc8000791e800 */
[----:B------:R-:W-:-:S04]  /*03a0*/  IADD3.X R3, PT, PT, R5, -0x1, ~R8, P0, P1 ;  /* 0xffffffff05037810 */ /* 0x000fc800007e2c08 */
[----:B------:R-:W-:-:S04]  /*03b0*/  LOP3.LUT R5, R3, UR10, RZ, 0xfc, !PT ;  /* 0x0000000a03057c12 */ /* 0x000fc8000f8efcff */
[----:B------:R-:W-:-:S13]  /*03c0*/  ISETP.NE.U32.AND P0, PT, R5, RZ, PT ;  /* 0x000000ff0500720c */ /* 0x000fda0003f05070 */
[----:B------:R-:W-:Y:S05]  /*03d0*/  @P0 BRA `(.L_x_1) ;  /* 0x0000000000500947 */ /* 0x000fea0003800000 */
[----:B------:R-:W0:Y:S01]  /*03e0*/  I2F.U32.RP R3, UR4 ;  /* 0x0000000400037d06 */ /* 0x000e220008209000 */
[----:B------:R-:W-:-:S07]  /*03f0*/  ISETP.NE.U32.AND P2, PT, RZ, UR4, PT ;  /* 0x00000004ff007c0c */ /* 0x000fce000bf45070 */
[----:B0-----:R-:W0:Y:S02]  /*0400*/  MUFU.RCP R3, R3 ;  /* 0x0000000300037308 */ /* 0x001e240000001000 */
[----:B0-----:R-:W-:-:S06]  /*0410*/  VIADD R6, R3, 0xffffffe ;  /* 0x0ffffffe03067836 */ /* 0x001fcc0000000000 */
[----:B------:R0:W1:Y:S02]  /*0420*/  F2I.FTZ.U32.TRUNC.NTZ R7, R6 ;  /* 0x0000000600077305 */ /* 0x000064000021f000 */
[----:B0-----:R-:W-:Y:S02]  /*0430*/  IMAD.MOV.U32 R6, RZ, RZ, RZ ;  /* 0x000000ffff067224 */ /* 0x001fe400078e00ff */
[----:B-1----:R-:W-:-:S04]  /*0440*/  IMAD.MOV R5, RZ, RZ, -R7 ;  /* 0x000000ffff057224 */ /* 0x002fc800078e0a07 */
[----:B------:R-:W-:-:S04]  /*0450*/  IMAD R5, R5, UR4, RZ ;  /* 0x0000000405057c24 */ /* 0x000fc8000f8e02ff */
[----:B------:R-:W-:-:S06]  /*0460*/  IMAD.HI.U32 R7, R7, R5, R6 ;  /* 0x0000000507077227 */ /* 0x000fcc00078e0006 */
[----:B------:R-:W-:-:S04]  /*0470*/  IMAD.HI.U32 R6, R7, R2, RZ ;  /* 0x0000000207067227 */ /* 0x000fc800078e00ff */
[----:B------:R-:W-:Y:S02]  /*0480*/  IMAD.MOV R5, RZ, RZ, -R6 ;  /* 0x000000ffff057224 */ /* 0x000fe400078e0a06 */
[----:B------:R-:W-:Y:S02]  /*0490*/  IMAD.MOV.U32 R7, RZ, RZ, RZ ;  /* 0x000000ffff077224 */ /* 0x000fe400078e00ff */
[----:B------:R-:W-:-:S05]  /*04a0*/  IMAD R2, R5, UR4, R2 ;  /* 0x0000000405027c24 */ /* 0x000fca000f8e0202 */
[----:B------:R-:W-:-:S13]  /*04b0*/  ISETP.GE.U32.AND P0, PT, R2, UR4, PT ;  /* 0x0000000402007c0c */ /* 0x000fda000bf06070 */
[----:B------:R-:W-:Y:S02]  /*04c0*/  @P0 VIADD R2, R2, -UR4 ;  /* 0x8000000402020c36 */ /* 0x000fe40008000000 */
[----:B------:R-:W-:-:S03]  /*04d0*/  @P0 VIADD R6, R6, 0x1 ;  /* 0x0000000106060836 */ /* 0x000fc60000000000 */
[----:B------:R-:W-:-:S13]  /*04e0*/  ISETP.GE.U32.AND P1, PT, R2, UR4, PT ;  /* 0x0000000402007c0c */ /* 0x000fda000bf26070 */
[----:B------:R-:W-:Y:S01]  /*04f0*/  @P1 VIADD R6, R6, 0x1 ;  /* 0x0000000106061836 */ /* 0x000fe20000000000 */
[----:B------:R-:W-:Y:S01]  /*0500*/  @!P2 LOP3.LUT R6, RZ, UR4, RZ, 0x33, !PT ;  /* 0x00000004ff06ac12 */ /* 0x000fe2000f8e33ff */
[----:B------:R-:W-:Y:S06]  /*0510*/  BRA `(.L_x_2) ;  /* 0x0000000000107947 */ /* 0x000fec0003800000 */
.L_x_1:
[----:B------:R-:W-:-:S07]  /*0520*/  MOV R6, 0x540 ;  /* 0x0000054000067802 */ /* 0x000fce0000000f00 */
[----:B------:R-:W-:Y:S05]  /*0530*/  CALL.REL.NOINC `($__internal_0_$__cuda_sm20_div_u64) ;  /* 0x0000000800e87944 */ /* 0x000fea0003c00000 */
[----:B------:R-:W-:Y:S02]  /*0540*/  IMAD.MOV.U32 R6, RZ, RZ, R2 ;  /* 0x000000ffff067224 */ /* 0x000fe400078e0002 */
[----:B------:R-:W-:-:S07]  /*0550*/  IMAD.MOV.U32 R7, RZ, RZ, R3 ;  /* 0x000000ffff077224 */ /* 0x000fce00078e0003 */
.L_x_2:
[----:B------:R-:W-:Y:S05]  /*0560*/  BSYNC.RECONVERGENT B0 ;  /* 0x0000000000007941 */ /* 0x000fea0003800200 */
.L_x_0:
[----:B------:R-:W0:Y:S01]  /*0570*/  LDCU UR6, c[0x0][0x380] ;  /* 0x00007000ff0677ac */ /* 0x000e220008000800 */
[----:B------:R-:W1:Y:S01]  /*0580*/  LDC.64 R2, c[0x0][0x390] ;  /* 0x0000e400ff027b82 */ /* 0x000e620000000a00 */
[----:B------:R-:W-:Y:S01]  /*0590*/  IADD3 R5, P0, PT, R6, R0, RZ ;  /* 0x0000000006057210 */ /* 0x000fe20007f1e0ff */
[----:B------:R-:W-:Y:S01]  /*05a0*/  BSSY.RECONVERGENT B0, `(.L_x_3) ;  /* 0x000004d000007945 */ /* 0x000fe20003800200 */
[----:B------:R-:W2:Y:S02]  /*05b0*/  LDCU.64 UR14, c[0x0][0x358] ;  /* 0x00006b00ff0e77ac */ /* 0x000ea40008000a00 */
[C---:B------:R-:W-:Y:S01]  /*05c0*/  LOP3.LUT R0, R5.reuse, 0x3, RZ, 0xc0, !PT ;  /* 0x0000000305007812 */ /* 0x040fe200078ec0ff */
[----:B------:R-:W-:Y:S01]  /*05d0*/  IMAD.X R6, RZ, RZ, R7, P0 ;  /* 0x000000ffff067224 */ /* 0x000fe200000e0607 */
[----:B------:R-:W-:Y:S01]  /*05e0*/  ISETP.GE.U32.AND P0, PT, R5, 0x3, PT ;  /* 0x000000030500780c */ /* 0x000fe20003f06070 */
[----:B------:R-:W3:Y:S01]  /*05f0*/  LDCU.64 UR16, c[0x0][0x3a0] ;  /* 0x00007400ff1077ac */ /* 0x000ee20008000a00 */
[----:B------:R-:W-:-:S02]  /*0600*/  ISETP.NE.U32.AND P1, PT, R0, 0x3, PT ;  /* 0x000000030000780c */ /* 0x000fc40003f25070 */
[----:B------:R-:W-:Y:S02]  /*0610*/  ISETP.GE.U32.AND.EX P0, PT, R6, RZ, PT, P0 ;  /* 0x000000ff0600720c */ /* 0x000fe40003f06100 */
[----:B------:R-:W-:Y:S01]  /*0620*/  ISETP.NE.AND.EX P1, PT, RZ, RZ, PT, P1 ;  /* 0x000000ffff00720c */ /* 0x000fe20003f25310 */
[----:B0-----:R-:W-:-:S04]  /*0630*/  ULOP3.LUT UR6, UR6, 0x1, URZ, 0xc0, !UPT ;  /* 0x0000000106067892 */ /* 0x001fc8000f8ec0ff */
[----:B------:R-:W-:Y:S02]  /*0640*/  ULOP3.LUT UR13, UR6, 0x1, URZ, 0x3c, !UPT ;  /* 0x00000001060d7892 */ /* 0x000fe4000f8e3cff */
[----:B-1----:R-:W-:-:S04]  /*0650*/  IMAD.WIDE.U32 R8, R2, UR6, RZ ;  /* 0x0000000602087c25 */ /* 0x002fc8000f8e00ff */
[----:B------:R-:W-:Y:S02]  /*0660*/  IMAD R17, R3, UR6, R9 ;  /* 0x0000000603117c24 */ /* 0x000fe4000f8e0209 */
[----:B--23--:R-:W-:Y:S05]  /*0670*/  @!P1 BRA `(.L_x_4) ;  /* 0x0000000000fc9947 */ /* 0x00cfea0003800000 */
[----:B------:R-:W0:Y:S01]  /*0680*/  LDC.64 R6, c[0x0][0x388] ;  /* 0x0000e200ff067b82 */ /* 0x000e220000000a00 */
[----:B------:R-:W1:Y:S01]  /*0690*/  LDCU.64 UR6, c[0x0][0x3a8] ;  /* 0x00007500ff0677ac */ /* 0x000e620008000a00 */
[----:B------:R-:W-:Y:S02]  /*06a0*/  IMAD.MOV.U32 R16, RZ, RZ, R8 ;  /* 0x000000ffff107224 */ /* 0x000fe400078e0008 */
[----:B------:R-:W-:Y:S02]  /*06b0*/  VIADD R5, R5, 0x1 ;  /* 0x0000000105057836 */ /* 0x000fe40000000000 */
[----:B------:R-:W-:Y:S02]  /*06c0*/  IMAD.MOV.U32 R21, RZ, RZ, RZ ;  /* 0x000000ffff157224 */ /* 0x000fe400078e00ff */
[----:B------:R-:W2:Y:S01]  /*06d0*/  LDC.64 R14, c[0x0][0x388] ;  /* 0x0000e200ff0e7b82 */ /* 0x000ea20000000a00 */
[----:B------:R-:W-:Y:S01]  /*06e0*/  LOP3.LUT R23, R5, 0x3, RZ, 0xc0, !PT ;  /* 0x0000000305177812 */ /* 0x000fe200078ec0ff */
[----:B-1----:R-:W-:-:S04]  /*06f0*/  UIADD3 UR6, UP0, UPT, UR6, 0x4, URZ ;  /* 0x0000000406067890 */ /* 0x002fc8000ff1e0ff */
[----:B------:R-:W-:Y:S01]  /*0700*/  UIADD3.X UR7, UPT, UPT, URZ, UR7, URZ, UP0, !UPT ;  /* 0x00000007ff077290 */ /* 0x000fe200087fe4ff */
[----:B0-----:R-:W-:Y:S02]  /*0710*/  IMAD R19, R7, UR8, RZ ;  /* 0x0000000807137c24 */ /* 0x001fe4000f8e02ff */
[----:B------:R-:W-:-:S04]  /*0720*/  IMAD.WIDE.U32 R12, R6, UR8, R16 ;  /* 0x00000008060c7c25 */ /* 0x000fc8000f8e0010 */
[----:B------:R-:W-:Y:S02]  /*0730*/  IMAD.IADD R24, R19, 0x1, R13 ;  /* 0x0000000113187824 */ /* 0x000fe400078e020d */
[----:B--2---:R-:W-:-:S04]  /*0740*/  IMAD.WIDE.U32 R14, R6, UR8, R14 ;  /* 0x00000008060e7c25 */ /* 0x004fc8000f8e000e */
[----:B------:R-:W-:Y:S01]  /*0750*/  IMAD.IADD R9, R19, 0x1, R15 ;  /* 0x0000000113097824 */ /* 0x000fe200078e020f */
[----:B------:R-:W-:Y:S01]  /*0760*/  IADD3 R0, P1, P2, R4, R14, R8 ;  /* 0x0000000e04007210 */ /* 0x000fe20007a3e008 */
[----:B------:R-:W-:Y:S01]  /*0770*/  IMAD.MOV.U32 R8, RZ, RZ, R14 ;  /* 0x000000ffff087224 */ /* 0x000fe200078e000e */
[----:B------:R-:W-:Y:S01]  /*0780*/  IADD3 R15, P3, P4, R12, UR9, R4 ;  /* 0x000000090c0f7c10 */ /* 0x000fe2000fc7e004 */
[----:B------:R-:W-:Y:S01]  /*0790*/  IMAD.U32 R20, RZ, RZ, UR6 ;  /* 0x00000006ff147e24 */ /* 0x000fe2000f8e00ff */
[----:B------:R-:W-:Y:S01]  /*07a0*/  IADD3.X R16, PT, PT, RZ, R9, R17, P1, P2 ;  /* 0x00000009ff107210 */ /* 0x000fe20000fe4411 */
[----:B------:R-:W-:Y:S01]  /*07b0*/  IMAD.WIDE.U32 R8, R2, UR13, R8 ;  /* 0x0000000d02087c25 */ /* 0x000fe2000f8e0008 */
[----:B------:R-:W-:Y:S02]  /*07c0*/  IADD3 R0, P1, PT, R0, UR9, RZ ;  /* 0x0000000900007c10 */ /* 0x000fe4000ff3e0ff */
[----:B------:R-:W-:Y:S01]  /*07d0*/  IADD3.X R24, PT, PT, RZ, R24, RZ, P3, P4 ;  /* 0x00000018ff187210 */ /* 0x000fe20001fe84ff */
[----:B------:R-:W-:-:S02]  /*07e0*/  IMAD.U32 R19, RZ, RZ, UR7 ;  /* 0x00000007ff137e24 */ /* 0x000fc4000f8e00ff */
[----:B------:R-:W-:Y:S01]  /*07f0*/  IMAD.X R13, RZ, RZ, R16, P1 ;  /* 0x000000ffff0d7224 */ /* 0x000fe200008e0610 */
[----:B------:R-:W-:Y:S01]  /*0800*/  IADD3 R16, P1, P2, R8, UR9, R4 ;  /* 0x0000000908107c10 */ /* 0x000fe2000fa3e004 */
[C---:B------:R-:W-:Y:S01]  /*0810*/  IMAD.SHL.U32 R17, R0.reuse, 0x4, RZ ;  /* 0x0000000400117824 */ /* 0x040fe200078e00ff */
[----:B------:R-:W-:Y:S01]  /*0820*/  SHF.L.U64.HI R24, R15, 0x2, R24 ;  /* 0x000000020f187819 */ /* 0x000fe20000010218 */
[----:B------:R-:W-:Y:S01]  /*0830*/  IMAD R8, R3, UR13, R9 ;  /* 0x0000000d03087c24 */ /* 0x000fe2000f8e0209 */
[----:B------:R-:W-:Y:S02]  /*0840*/  SHF.L.U64.HI R14, R0, 0x2, R13 ;  /* 0x00000002000e7819 */ /* 0x000fe4000001020d */
[C---:B------:R-:W-:Y:S02]  /*0850*/  LEA R0, P5, R6.reuse, R17, 0x2 ;  /* 0x0000001106007211 */ /* 0x040fe400078a10ff */
[----:B------:R-:W-:Y:S02]  /*0860*/  IADD3.X R5, PT, PT, RZ, R8, RZ, P1, P2 ;  /* 0x00000008ff057210 */ /* 0x000fe40000fe44ff */
[----:B------:R-:W-:-:S02]  /*0870*/  LEA.HI.X R18, R6, R14, R7, 0x2, P5 ;  /* 0x0000000e06127211 */ /* 0x000fc400028f1407 */
[----:B------:R-:W-:-:S07]  /*0880*/  SHF.L.U64.HI R22, R16, 0x2, R5 ;  /* 0x0000000210167819 */ /* 0x000fce0000010205 */
.L_x_5:
[C---:B------:R-:W-:Y:S02]  /*0890*/  IADD3 R6, P3, PT, R20.reuse, R0, RZ ;  /* 0x0000000014067210 */ /* 0x040fe40007f7e0ff */
[----:B------:R-:W-:Y:S02]  /*08a0*/  LEA R4, P2, R15, R20, 0x2 ;  /* 0x000000140f047211 */ /* 0x000fe400078410ff */
[----:B------:R-:W-:Y:S01]  /*08b0*/  IADD3 R8, P1, PT, R20, R17, RZ ;  /* 0x0000001114087210 */ /* 0x000fe20007f3e0ff */
[C---:B------:R-:W-:Y:S02]  /*08c0*/  IMAD.X R7, R19.reuse, 0x1, R18, P3 ;  /* 0x0000000113077824 */ /* 0x040fe400018e0612 */
[C---:B------:R-:W-:Y:S02]  /*08d0*/  IMAD.X R5, R19.reuse, 0x1, R24, P2 ;  /* 0x0000000113057824 */ /* 0x040fe400010e0618 */
[----:B------:R-:W-:Y:S02]  /*08e0*/  IMAD.X R9, R19, 0x1, R14, P1 ;  /* 0x0000000113097824 */ /* 0x000fe400008e060e */
[----:B------:R-:W2:Y:S04]  /*08f0*/  LDG.E R7, desc[UR14][R6.64] ;  /* 0x0000000e06077981 */ /* 0x000ea8000c1e1900 */
[----:B------:R0:W2:Y:S04]  /*0900*/  LDG.E R4, desc[UR14][R4.64] ;  /* 0x0000000e04047981 */ /* 0x0000a8000c1e1900 */
[----:B------:R-:W3:Y:S04]  /*0910*/  LDG.E R13, desc[UR14][R8.64+-0x4] ;  /* 0xfffffc0e080d7981 */ /* 0x000ee8000c1e1900 */
[----:B------:R-:W4:Y:S04]  /*0920*/  LDG.E R27, desc[UR14][R8.64+0x4] ;  /* 0x0000040e081b7981 */ /* 0x000f28000c1e1900 */
[----:B------:R-:W5:Y:S01]  /*0930*/  LDG.E R25, desc[UR14][R8.64] ;  /* 0x0000000e08197981 */ /* 0x000f62000c1e1900 */
[----:B0-----:R-:W-:Y:S01]  /*0940*/  IMAD.U32 R5, RZ, RZ, UR4 ;  /* 0x00000004ff057e24 */ /* 0x001fe2000f8e00ff */
[----:B------:R-:W-:-:S02]  /*0950*/  USHF.L.U64.HI UR6, UR4, 0x2, UR10 ;  /* 0x0000000204067899 */ /* 0x000fc4000801020a */
[----:B------:R-:W-:-:S04]  /*0960*/  IADD3 R10, P2, PT, R10, UR4, RZ ;  /* 0x000000040a0a7c10 */ /* 0x000fc8000ff5e0ff */
[----:B------:R-:W-:Y:S01]  /*0970*/  IADD3.X R11, PT, PT, R11, UR10, RZ, P2, !PT ;  /* 0x0000000a0b0b7c10 */ /* 0x000fe200097fe4ff */
[----:B--2---:R-:W-:-:S04]  /*0980*/  FADD R12, R4, R7 ;  /* 0x00000007040c7221 */ /* 0x004fc80000000000 */
[----:B---3--:R-:W-:-:S04]  /*0990*/  FADD R12, R12, R13 ;  /* 0x0000000d0c0c7221 */ /* 0x008fc80000000000 */
[----:B----4-:R-:W-:Y:S01]  /*09a0*/  FADD R27, R12, R27 ;  /* 0x0000001b0c1b7221 */ /* 0x010fe20000000000 */
[----:B------:R-:W-:-:S03]  /*09b0*/  LEA R12, P1, R16, R20, 0x2 ;  /* 0x00000014100c7211 */ /* 0x000fc600078210ff */
[----:B------:R-:W-:Y:S02]  /*09c0*/  FMUL R26, R27, UR16 ;  /* 0x000000101b1a7c20 */ /* 0x000fe40008400000 */
[----:B------:R-:W-:Y:S01]  /*09d0*/  IMAD.X R13, R19, 0x1, R22, P1 ;  /* 0x00000001130d7824 */ /* 0x000fe200008e0616 */
[----:B------:R-:W-:Y:S01]  /*09e0*/  IADD3 R23, P1, PT, R23, -0x1, RZ ;  /* 0xffffffff17177810 */ /* 0x000fe20007f3e0ff */
[----:B-----5:R-:W-:-:S03]  /*09f0*/  FFMA R25, R25, UR17, R26 ;  /* 0x0000001119197c23 */ /* 0x020fc6000800001a */
[----:B------:R-:W-:Y:S02]  /*0a00*/  IADD3.X R21, PT, PT, R21, -0x1, RZ, P1, !PT ;  /* 0xffffffff15157810 */ /* 0x000fe40000ffe4ff */
[----:B------:R0:W-:Y:S01]  /*0a10*/  STG.E desc[UR14][R12.64], R25 ;  /* 0x000000190c007986 */ /* 0x0001e2000c10190e */
[----:B------:R-:W-:-:S04]  /*0a20*/  ISETP.NE.U32.AND P1, PT, R23, RZ, PT ;  /* 0x000000ff1700720c */ /* 0x000fc80003f25070 */
[----:B------:R-:W-:Y:S02]  /*0a30*/  ISETP.NE.AND.EX P1, PT, R21, RZ, PT, P1 ;  /* 0x000000ff1500720c */ /* 0x000fe40003f25310 */
[----:B------:R-:W-:-:S04]  /*0a40*/  LEA R20, P3, R5, R20, 0x2 ;  /* 0x0000001405147211 */ /* 0x000fc800078610ff */
[----:B------:R-:W-:-:S07]  /*0a50*/  IADD3.X R19, PT, PT, R19, UR6, RZ, P3, !PT ;  /* 0x0000000613137c10 */ /* 0x000fce0009ffe4ff */
[----:B0-----:R-:W-:Y:S05]  /*0a60*/  @P1 BRA `(.L_x_5) ;  /* 0xfffffffc00881947 */ /* 0x001fea000383ffff */
.L_x_4:
[----:B------:R-:W-:Y:S05]  /*0a70*/  BSYNC.RECONVERGENT B0 ;  /* 0x0000000000007941 */ /* 0x000fea0003800200 */
.L_x_3:
[----:B------:R-:W-:Y:S05]  /*0a80*/  @!P0 EXIT ;  /* 0x000000000000894d */ /* 0x000fea0003800000 */
[----:B------:R-:W0:Y:S01]  /*0a90*/  LDCU UR5, c[0x0][0x380] ;  /* 0x00007000ff0577ac */ /* 0x000e220008000800 */
[----:B------:R-:W-:Y:S01]  /*0aa0*/  BSSY.RECONVERGENT B0, `(.L_x_6) ;  /* 0x0000062000007945 */ /* 0x000fe20003800200 */
[----:B------:R-:W1:Y:S01]  /*0ab0*/  LDCU.64 UR8, c[0x0][0x3a8] ;  /* 0x00007500ff0877ac */ /* 0x000e620008000a00 */
[----:B------:R-:W2:Y:S01]  /*0ac0*/  LDCU.64 UR16, c[0x0][0x388] ;  /* 0x00007100ff1077ac */ /* 0x000ea20008000a00 */
[----:B------:R-:W-:Y:S01]  /*0ad0*/  USHF.L.U64.HI UR10, UR4, 0x2, UR10 ;  /* 0x00000002040a7899 */ /* 0x000fe2000801020a */
[----:B------:R-:W3:Y:S01]  /*0ae0*/  LDCU.64 UR18, c[0x0][0x3a0] ;  /* 0x00007400ff1277ac */ /* 0x000ee20008000a00 */
[----:B0-----:R-:W-:Y:S02]  /*0af0*/  ULOP3.LUT UR5, UR5, 0x1, URZ, 0xc0, !UPT ;  /* 0x0000000105057892 */ /* 0x001fe4000f8ec0ff */
[----:B------:R-:W-:-:S04]  /*0b00*/  USHF.L.U32 UR4, UR4, 0x2, URZ ;  /* 0x0000000204047899 */ /* 0x000fc800080006ff */
[----:B------:R-:W-:Y:S01]  /*0b10*/  IMAD.WIDE.U32 R6, R2, UR5, RZ ;  /* 0x0000000502067c25 */ /* 0x000fe2000f8e00ff */
[----:B--2---:R-:W-:-:S03]  /*0b20*/  USHF.L.U64.HI UR7, UR16, 0x2, UR17 ;  /* 0x0000000210077899 */ /* 0x004fc60008010211 */
[----:B------:R-:W-:Y:S01]  /*0b30*/  IMAD R7, R3, UR5, R7 ;  /* 0x0000000503077c24 */ /* 0x000fe2000f8e0207 */
[----:B-1----:R-:W-:Y:S01]  /*0b40*/  LEA R5, P0, R6, UR8, 0x2 ;  /* 0x0000000806057c11 */ /* 0x002fe2000f8010ff */
[----:B------:R-:W-:-:S03]  /*0b50*/  USHF.L.U32 UR6, UR16, 0x2, URZ ;  /* 0x0000000210067899 */ /* 0x000fc600080006ff */
[----:B---3--:R-:W-:-:S09]  /*0b60*/  LEA.HI.X R0, R6, UR9, R7, 0x2, P0 ;  /* 0x0000000906007c11 */ /* 0x008fd200080f1407 */
.L_x_7:
[C---:B------:R-:W-:Y:S02]  /*0b70*/  IADD3 R4, P1, PT, R10.reuse, -UR16, RZ ;  /* 0x800000100a047c10 */ /* 0x040fe4000ff3e0ff */
[CC--:B------:R-:W-:Y:S02]  /*0b80*/  LEA R8, P0, R10.reuse, R5.reuse, 0x2 ;  /* 0x000000050a087211 */ /* 0x0c0fe400078010ff */
[----:B------:R-:W-:Y:S02]  /*0b90*/  IADD3.X R7, PT, PT, R11, ~UR17, RZ, P1, !PT ;  /* 0x800000110b077c10 */ /* 0x000fe40008ffe4ff */
[----:B------:R-:W-:Y:S02]  /*0ba0*/  LEA.HI.X R9, R10, R0, R11, 0x2, P0 ;  /* 0x000000000a097211 */ /* 0x000fe400000f140b */
[----:B------:R-:W-:Y:S02]  /*0bb0*/  IADD3 R16, P1, PT, R8, UR6, RZ ;  /* 0x0000000608107c10 */ /* 0x000fe4000ff3e0ff */
[----:B------:R-:W-:Y:S01]  /*0bc0*/  LEA R6, P0, R4, R5, 0x2 ;  /* 0x0000000504067211 */ /* 0x000fe200078010ff */
[----:B------:R-:W2:Y:S01]  /*0bd0*/  LDG.E R13, desc[UR14][R8.64+-0x4] ;  /* 0xfffffc0e080d7981 */ /* 0x000ea2000c1e1900 */
[----:B------:R-:W-:-:S02]  /*0be0*/  IADD3.X R17, PT, PT, R9, UR7, RZ, P1, !PT ;  /* 0x0000000709117c10 */ /* 0x000fc40008ffe4ff */
[----:B------:R-:W-:Y:S01]  /*0bf0*/  LEA.HI.X R7, R4, R0, R7, 0x2, P0 ;  /* 0x0000000004077211 */ /* 0x000fe200000f1407 */
[----:B------:R-:W3:Y:S04]  /*0c00*/  LDG.E R18, desc[UR14][R8.64+0x4] ;  /* 0x0000040e08127981 */ /* 0x000ee8000c1e1900 */
[----:B------:R-:W4:Y:S04]  /*0c10*/  LDG.E R17, desc[UR14][R16.64] ;  /* 0x0000000e10117981 */ /* 0x000f28000c1e1900 */
[----:B------:R0:W4:Y:S04]  /*0c20*/  LDG.E R12, desc[UR14][R6.64] ;  /* 0x0000000e060c7981 */ /* 0x000128000c1e1900 */
[----:B------:R1:W5:Y:S01]  /*0c30*/  LDG.E R4, desc[UR14][R8.64] ;  /* 0x0000000e08047981 */ /* 0x000362000c1e1900 */
[----:B------:R-:W-:-:S04]  /*0c40*/  IMAD.WIDE.U32 R14, R2, UR13, R10 ;  /* 0x0000000d020e7c25 */ /* 0x000fc8000f8e000a */
[----:B------:R-:W-:Y:S01]  /*0c50*/  IMAD R15, R3, UR13, R15 ;  /* 0x0000000d030f7c24 */ /* 0x000fe2000f8e020f */
[----:B0-----:R-:W-:-:S04]  /*0c60*/  IADD3 R6, P1, PT, R6, UR4, RZ ;  /* 0x0000000406067c10 */ /* 0x001fc8000ff3e0ff */
[----:B------:R-:W-:Y:S01]  /*0c70*/  IADD3.X R7, PT, PT, R7, UR10, RZ, P1, !PT ;  /* 0x0000000a07077c10 */ /* 0x000fe20008ffe4ff */
[----:B----4-:R-:W-:-:S04]  /*0c80*/  FADD R12, R12, R17 ;  /* 0x000000110c0c7221 */ /* 0x010fc80000000000 */
[----:B--2---:R-:W-:Y:S01]  /*0c90*/  FADD R13, R12, R13 ;  /* 0x0000000d0c0d7221 */ /* 0x004fe20000000000 */
[----:B------:R-:W-:-:S03]  /*0ca0*/  IADD3 R12, P0, PT, R8, UR4, RZ ;  /* 0x00000004080c7c10 */ /* 0x000fc6000ff1e0ff */
[----:B---3--:R-:W-:Y:S01]  /*0cb0*/  FADD R19, R13, R18 ;  /* 0x000000120d137221 */ /* 0x008fe20000000000 */
[----:B------:R-:W-:Y:S02]  /*0cc0*/  IADD3.X R13, PT, PT, R9, UR10, RZ, P0, !PT ;  /* 0x0000000a090d7c10 */ /* 0x000fe400087fe4ff */
[----:B------:R-:W-:Y:S01]  /*0cd0*/  LEA R16, P0, R14, UR8, 0x2 ;  /* 0x000000080e107c11 */ /* 0x000fe2000f8010ff */
[----:B-1----:R-:W-:Y:S01]  /*0ce0*/  FMUL R9, R19, UR18 ;  /* 0x0000001213097c20 */ /* 0x002fe20008400000 */
[----:B------:R-:W-:Y:S02]  /*0cf0*/  IADD3 R18, P2, PT, R12, UR6, RZ ;  /* 0x000000060c127c10 */ /* 0x000fe4000ff5e0ff */
[----:B------:R-:W-:Y:S01]  /*0d00*/  LEA.HI.X R17, R14, UR9, R15, 0x2, P0 ;  /* 0x000000090e117c11 */ /* 0x000fe200080f140f */
[----:B-----5:R-:W-:Y:S01]  /*0d10*/  FFMA R15, R4, UR19, R9 ;  /* 0x00000013040f7c23 */ /* 0x020fe20008000009 */
[----:B------:R-:W-:-:S04]  /*0d20*/  IADD3.X R19, PT, PT, R13, UR7, RZ, P2, !PT ;  /* 0x000000070d137c10 */ /* 0x000fc800097fe4ff */
[----:B------:R0:W-:Y:S04]  /*0d30*/  STG.E desc[UR14][R16.64], R15 ;  /* 0x0000000f10007986 */ /* 0x0001e8000c10190e */
[----:B------:R-:W2:Y:S04]  /*0d40*/  LDG.E R19, desc[UR14][R18.64] ;  /* 0x0000000e12137981 */ /* 0x000ea8000c1e1900 */
[----:B------:R1:W2:Y:S04]  /*0d50*/  LDG.E R8, desc[UR14][R6.64] ;  /* 0x0000000e06087981 */ /* 0x0002a8000c1e1900 */
[----:B------:R-:W3:Y:S04]  /*0d60*/  LDG.E R14, desc[UR14][R12.64+-0x4] ;  /* 0xfffffc0e0c0e7981 */ /* 0x000ee8000c1e1900 */
[----:B------:R-:W4:Y:S04]  /*0d70*/  LDG.E R21, desc[UR14][R12.64+0x4] ;  /* 0x0000040e0c157981 */ /* 0x000f28000c1e1900 */
[----:B------:R-:W5:Y:S01]  /*0d80*/  LDG.E R4, desc[UR14][R12.64] ;  /* 0x0000000e0c047981 */ /* 0x000f62000c1e1900 */
[----:B-1----:R-:W-:-:S04]  /*0d90*/  IADD3 R6, P1, PT, R6, UR4, RZ ;  /* 0x0000000406067c10 */ /* 0x002fc8000ff3e0ff */
[----:B------:R-:W-:Y:S01]  /*0da0*/  IADD3.X R7, PT, PT, R7, UR10, RZ, P1, !PT ;  /* 0x0000000a07077c10 */ /* 0x000fe20008ffe4ff */
[----:B--2---:R-:W-:Y:S01]  /*0db0*/  FADD R9, R8, R19 ;  /* 0x0000001308097221 */ /* 0x004fe20000000000 */
[----:B------:R-:W-:-:S03]  /*0dc0*/  IADD3 R8, P0, PT, R12, UR4, RZ ;  /* 0x000000040c087c10 */ /* 0x000fc6000ff1e0ff */
[----:B---3--:R-:W-:Y:S01]  /*0dd0*/  FADD R14, R9, R14 ;  /* 0x0000000e090e7221 */ /* 0x008fe20000000000 */
[----:B------:R-:W-:-:S03]  /*0de0*/  IADD3.X R9, PT, PT, R13, UR10, RZ, P0, !PT ;  /* 0x0000000a0d097c10 */ /* 0x000fc600087fe4ff */
[----:B----4-:R-:W-:Y:S01]  /*0df0*/  FADD R21, R14, R21 ;  /* 0x000000150e157221 */ /* 0x010fe20000000000 */
[----:B------:R-:W-:Y:S02]  /*0e00*/  IADD3 R14, P0, PT, R16, UR4, RZ ;  /* 0x00000004100e7c10 */ /* 0x000fe4000ff1e0ff */
[----:B------:R-:W-:Y:S01]  /*0e10*/  IADD3 R20, P2, PT, R8, UR6, RZ ;  /* 0x0000000608147c10 */ /* 0x000fe2000ff5e0ff */
[----:B------:R-:W-:Y:S01]  /*0e20*/  FMUL R19, R21, UR18 ;  /* 0x0000001215137c20 */ /* 0x000fe20008400000 */
[----:B0-----:R-:W-:Y:S02]  /*0e30*/  IADD3.X R15, PT, PT, R17, UR10, RZ, P0, !PT ;  /* 0x0000000a110f7c10 */ /* 0x001fe400087fe4ff */
[----:B------:R-:W-:Y:S01]  /*0e40*/  IADD3.X R21, PT, PT, R9, UR7, RZ, P2, !PT ;  /* 0x0000000709157c10 */ /* 0x000fe200097fe4ff */
[----:B-----5:R-:W-:-:S05]  /*0e50*/  FFMA R17, R4, UR19, R19 ;  /* 0x0000001304117c23 */ /* 0x020fca0008000013 */
[----:B------:R0:W-:Y:S04]  /*0e60*/  STG.E desc[UR14][R14.64], R17 ;  /* 0x000000110e007986 */ /* 0x0001e8000c10190e */
[----:B------:R-:W2:Y:S04]  /*0e70*/  LDG.E R21, desc[UR14][R20.64] ;  /* 0x0000000e14157981 */ /* 0x000ea8000c1e1900 */
[----:B------:R-:W2:Y:S04]  /*0e80*/  LDG.E R12, desc[UR14][R6.64] ;  /* 0x0000000e060c7981 */ /* 0x000ea8000c1e1900 */
[----:B------:R-:W3:Y:S04]  /*0e90*/  LDG.E R13, desc[UR14][R8.64+-0x4] ;  /* 0xfffffc0e080d7981 */ /* 0x000ee8000c1e1900 */
[----:B------:R-:W4:Y:S04]  /*0ea0*/  LDG.E R16, desc[UR14][R8.64+0x4] ;  /* 0x0000040e08107981 */ /* 0x000f28000c1e1900 */
[----:B------:R-:W5:Y:S01]  /*0eb0*/  LDG.E R4, desc[UR14][R8.64] ;  /* 0x0000000e08047981 */ /* 0x000f62000c1e1900 */
[----:B------:R-:W-:Y:S01]  /*0ec0*/  IADD3 R18, P1, PT, R6, UR4, RZ ;  /* 0x0000000406127c10 */ /* 0x000fe2000ff3e0ff */
[----:B--2---:R-:W-:-:S04]  /*0ed0*/  FADD R12, R12, R21 ;  /* 0x000000150c0c7221 */ /* 0x004fc80000000000 */
[----:B---3--:R-:W-:Y:S01]  /*0ee0*/  FADD R13, R12, R13 ;  /* 0x0000000d0c0d7221 */ /* 0x008fe20000000000 */
[----:B------:R-:W-:-:S03]  /*0ef0*/  IADD3 R12, P0, PT, R8, UR4, RZ ;  /* 0x00000004080c7c10 */ /* 0x000fc6000ff1e0ff */
[----:B----4-:R-:W-:Y:S01]  /*0f00*/  FADD R19, R13, R16 ;  /* 0x000000100d137221 */ /* 0x010fe20000000000 */
[----:B------:R-:W-:Y:S02]  /*0f10*/  IADD3.X R13, PT, PT, R9, UR10, RZ, P0, !PT ;  /* 0x0000000a090d7c10 */ /* 0x000fe400087fe4ff */
[----:B------:R-:W-:Y:S01]  /*0f20*/  IADD3 R16, P2, PT, R12, UR6, RZ ;  /* 0x000000060c107c10 */ /* 0x000fe2000ff5e0ff */
[----:B------:R-:W-:Y:S01]  /*0f30*/  FMUL R21, R19, UR18 ;  /* 0x0000001213157c20 */ /* 0x000fe20008400000 */
[----:B------:R-:W-:Y:S02]  /*0f40*/  IADD3 R6, P0, PT, R14, UR4, RZ ;  /* 0x000000040e067c10 */ /* 0x000fe4000ff1e0ff */
[----:B------:R-:W-:Y:S01]  /*0f50*/  IADD3.X R19, PT, PT, R7, UR10, RZ, P1, !PT ;  /* 0x0000000a07137c10 */ /* 0x000fe20008ffe4ff */
[----:B-----5:R-:W-:Y:S01]  /*0f60*/  FFMA R21, R4, UR19, R21 ;  /* 0x0000001304157c23 */ /* 0x020fe20008000015 */
[----:B0-----:R-:W-:Y:S02]  /*0f70*/  IADD3.X R17, PT, PT, R13, UR7, RZ, P2, !PT ;  /* 0x000000070d117c10 */ /* 0x001fe400097fe4ff */
[----:B------:R-:W-:-:S05]  /*0f80*/  IADD3.X R7, PT, PT, R15, UR10, RZ, P0, !PT ;  /* 0x0000000a0f077c10 */ /* 0x000fca00087fe4ff */
[----:B------:R0:W-:Y:S04]  /*0f90*/  STG.E desc[UR14][R6.64], R21 ;  /* 0x0000001506007986 */ /* 0x0001e8000c10190e */
[----:B------:R-:W2:Y:S04]  /*0fa0*/  LDG.E R18, desc[UR14][R18.64] ;  /* 0x0000000e12127981 */ /* 0x000ea8000c1e1900 */
[----:B------:R-:W2:Y:S04]  /*0fb0*/  LDG.E R17, desc[UR14][R16.64] ;  /* 0x0000000e10117981 */ /* 0x000ea8000c1e1900 */
[----:B------:R-:W3:Y:S04]  /*0fc0*/  LDG.E R9, desc[UR14][R12.64+-0x4] ;  /* 0xfffffc0e0c097981 */ /* 0x000ee8000c1e1900 */
[----:B------:R-:W4:Y:S04]  /*0fd0*/  LDG.E R15, desc[UR14][R12.64+0x4] ;  /* 0x0000040e0c0f7981 */ /* 0x000f28000c1e1900 */
[----:B------:R-:W5:Y:S01]  /*0fe0*/  LDG.E R4, desc[UR14][R12.64] ;  /* 0x0000000e0c047981 */ /* 0x000f62000c1e1900 */
[----:B--2---:R-:W-:-:S04]  /*0ff0*/  FADD R8, R18, R17 ;  /* 0x0000001112087221 */ /* 0x004fc80000000000 */
[----:B---3--:R-:W-:-:S04]  /*1000*/  FADD R8, R8, R9 ;  /* 0x0000000908087221 */ /* 0x008fc80000000000 */
[----:B----4-:R-:W-:Y:S01]  /*1010*/  FADD R15, R8, R15 ;  /* 0x0000000f080f7221 */ /* 0x010fe20000000000 */
[----:B------:R-:W-:-:S03]  /*1020*/  IADD3 R8, P0, PT, R6, UR4, RZ ;  /* 0x0000000406087c10 */ /* 0x000fc6000ff1e0ff */
[----:B------:R-:W-:Y:S01]  /*1030*/  FMUL R15, R15, UR18 ;  /* 0x000000120f0f7c20 */ /* 0x000fe20008400000 */
[----:B------:R-:W-:Y:S02]  /*1040*/  IADD3.X R9, PT, PT, R7, UR10, RZ, P0, !PT ;  /* 0x0000000a07097c10 */ /* 0x000fe400087fe4ff */
[----:B------:R-:W-:Y:S01]  /*1050*/  IADD3 R10, P0, PT, R10, UR4, RZ ;  /* 0x000000040a0a7c10 */ /* 0x000fe2000ff1e0ff */
[----:B-----5:R-:W-:-:S03]  /*1060*/  FFMA R15, R4, UR19, R15 ;  /* 0x00000013040f7c23 */ /* 0x020fc6000800000f */
[----:B------:R-:W-:Y:S02]  /*1070*/  IADD3.X R11, PT, PT, R11, UR10, RZ, P0, !PT ;  /* 0x0000000a0b0b7c10 */ /* 0x000fe400087fe4ff */
[----:B------:R0:W-:Y:S01]  /*1080*/  STG.E desc[UR14][R8.64], R15 ;  /* 0x0000000f08007986 */ /* 0x0001e2000c10190e */
[----:B------:R-:W-:-:S04]  /*1090*/  ISETP.GE.U32.AND P0, PT, R10, UR11, PT ;  /* 0x0000000b0a007c0c */ /* 0x000fc8000bf06070 */
[----:B------:R-:W-:-:S13]  /*10a0*/  ISETP.GE.AND.EX P0, PT, R11, UR12, PT, P0 ;  /* 0x0000000c0b007c0c */ /* 0x000fda000bf06300 */
[----:B0-----:R-:W-:Y:S05]  /*10b0*/  @!P0 BRA `(.L_x_7) ;  /* 0xfffffff800ac8947 */ /* 0x001fea000383ffff */
[----:B------:R-:W-:Y:S05]  /*10c0*/  BSYNC.RECONVERGENT B0 ;  /* 0x0000000000007941 */ /* 0x000fea0003800200 */
.L_x_6:
[----:B------:R-:W-:Y:S05]  /*10d0*/  EXIT ;  /* 0x000000000000794d */ /* 0x000fea0003800000 */
        .weak           $__internal_0_$__cuda_sm20_div_u64
        .type           $__internal_0_$__cuda_sm20_div_u64,@function
        .size           $__internal_0_$__cuda_sm20_div_u64,(.L_x_9 - $__internal_0_$__cuda_sm20_div_u64)
$__internal_0_$__cuda_sm20_div_u64:
[----:B------:R-:W-:Y:S01]  /*10e0*/  UMOV UR6, UR4 ;  /* 0x0000000400067c82 */ /* 0x000fe20008000000 */
[----:B------:R-:W-:Y:S02]  /*10f0*/  UMOV UR7, UR10 ;  /* 0x0000000a00077c82 */ /* 0x000fe40008000000 */
[----:B------:R-:W0:Y:S08]  /*1100*/  I2F.U64.RP R5, UR6 ;  /* 0x0000000600057d12 */ /* 0x000e300008309000 */
[----:B0-----:R-:W0:Y:S02]  /*1110*/  MUFU.RCP R5, R5 ;  /* 0x0000000500057308 */ /* 0x001e240000001000 */
[----:B0-----:R-:W-:-:S06]  /*1120*/  VIADD R8, R5, 0x1ffffffe ;  /* 0x1ffffffe05087836 */ /* 0x001fcc0000000000 */
[----:B------:R-:W0:Y:S02]  /*1130*/  F2I.U64.TRUNC R8, R8 ;  /* 0x0000000800087311 */ /* 0x000e24000020d800 */
[----:B0-----:R-:W-:-:S04]  /*1140*/  IMAD.WIDE.U32 R12, R8, UR4, RZ ;  /* 0x00000004080c7c25 */ /* 0x001fc8000f8e00ff */
[C---:B------:R-:W-:Y:S01]  /*1150*/  IMAD R7, R8.reuse, UR10, R13 ;  /* 0x0000000a08077c24 */ /* 0x040fe2000f8e020d */
[----:B------:R-:W-:Y:S01]  /*1160*/  IADD3 R15, P0, PT, RZ, -R12, RZ ;  /* 0x8000000cff0f7210 */ /* 0x000fe20007f1e0ff */
[----:B------:R-:W-:Y:S02]  /*1170*/  IMAD.MOV.U32 R13, RZ, RZ, R8 ;  /* 0x000000ffff0d7224 */ /* 0x000fe400078e0008 */
[----:B------:R-:W-:Y:S02]  /*1180*/  IMAD R7, R9, UR4, R7 ;  /* 0x0000000409077c24 */ /* 0x000fe4000f8e0207 */
[----:B------:R-:W-:-:S04]  /*1190*/  IMAD.HI.U32 R12, R8, R15, RZ ;  /* 0x0000000f080c7227 */ /* 0x000fc800078e00ff */
[----:B------:R-:W-:-:S04]  /*11a0*/  IMAD.X R7, RZ, RZ, ~R7, P0 ;  /* 0x000000ffff077224 */ /* 0x000fc800000e0e07 */
[----:B------:R-:W-:-:S04]  /*11b0*/  IMAD.WIDE.U32 R12, P0, R8, R7, R12 ;  /* 0x00000007080c7225 */ /* 0x000fc8000780000c */
[C---:B------:R-:W-:Y:S02]  /*11c0*/  IMAD R17, R9.reuse, R7, RZ ;  /* 0x0000000709117224 */ /* 0x040fe400078e02ff */
[----:B------:R-:W-:-:S04]  /*11d0*/  IMAD.HI.U32 R12, P1, R9, R15, R12 ;  /* 0x0000000f090c7227 */ /* 0x000fc8000782000c */
[----:B------:R-:W-:Y:S01]  /*11e0*/  IMAD.HI.U32 R5, R9, R7, RZ ;  /* 0x0000000709057227 */ /* 0x000fe200078e00ff */
[----:B------:R-:W-:-:S03]  /*11f0*/  IADD3 R13, P2, PT, R17, R12, RZ ;  /* 0x0000000c110d7210 */ /* 0x000fc60007f5e0ff */
[----:B------:R-:W-:Y:S02]  /*1200*/  IMAD.X R5, R5, 0x1, R9, P0 ;  /* 0x0000000105057824 */ /* 0x000fe400000e0609 */
[----:B------:R-:W-:-:S03]  /*1210*/  IMAD.WIDE.U32 R8, R13, UR4, RZ ;  /* 0x000000040d087c25 */ /* 0x000fc6000f8e00ff */
[----:B------:R-:W-:Y:S01]  /*1220*/  IADD3.X R5, PT, PT, RZ, RZ, R5, P2, P1 ;  /* 0x000000ffff057210 */ /* 0x000fe200017e2405 */
[----:B------:R-:W-:Y:S01]  /*1230*/  IMAD R12, R13, UR10, R9 ;  /* 0x0000000a0d0c7c24 */ /* 0x000fe2000f8e0209 */
[----:B------:R-:W-:-:S03]  /*1240*/  IADD3 R9, P0, PT, RZ, -R8, RZ ;  /* 0x80000008ff097210 */ /* 0x000fc60007f1e0ff */
        /* <DEDUP_REMOVED lines=9> */
[----:B------:R-:W-:-:S03]  /*12e0*/  IMAD.HI.U32 R8, R7, R2, RZ ;  /* 0x0000000207087227 */ /* 0x000fc600078e00ff */
[----:B------:R-:W-:Y:S01]  /*12f0*/  IADD3.X R5, PT, PT, RZ, RZ, R5, P2, P1 ;  /* 0x000000ffff057210 */ /* 0x000fe200017e2405 */
[----:B------:R-:W-:Y:S02]  /*1300*/  IMAD.MOV.U32 R9, RZ, RZ, RZ ;  /* 0x000000ffff097224 */ /* 0x000fe400078e00ff */
[----:B------:R-:W-:-:S04]  /*1310*/  IMAD.WIDE.U32 R8, R7, R3, R8 ;  /* 0x0000000307087225 */ /* 0x000fc800078e0008 */
[C---:B------:R-:W-:Y:S02]  /*1320*/  IMAD R12, R5.reuse, R3, RZ ;  /* 0x00000003050c7224 */ /* 0x040fe400078e02ff */
[----:B------:R-:W-:-:S04]  /*1330*/  IMAD.HI.U32 R7, P0, R5, R2, R8 ;  /* 0x0000000205077227 */ /* 0x000fc80007800008 */
[----:B------:R-:W-:Y:S01]  /*1340*/  IMAD.HI.U32 R5, R5, R3, RZ ;  /* 0x0000000305057227 */ /* 0x000fe200078e00ff */
[----:B------:R-:W-:-:S03]  /*1350*/  IADD3 R7, P1, PT, R12, R7, RZ ;  /* 0x000000070c077210 */ /* 0x000fc60007f3e0ff */
[----:B------:R-:W-:Y:S02]  /*1360*/  IMAD.X R5, RZ, RZ, R5, P0 ;  /* 0x000000ffff057224 */ /* 0x000fe400000e0605 */
[----:B------:R-:W-:-:S04]  /*1370*/  IMAD.WIDE.U32 R8, R7, UR4, RZ ;  /* 0x0000000407087c25 */ /* 0x000fc8000f8e00ff */
[----:B------:R-:W-:Y:S01]  /*1380*/  IMAD.X R5, RZ, RZ, R5, P1 ;  /* 0x000000ffff057224 */ /* 0x000fe200008e0605 */
[----:B------:R-:W-:Y:S01]  /*1390*/  IADD3 R14, P1, PT, -R8, R2, RZ ;  /* 0x00000002080e7210 */ /* 0x000fe20007f3e1ff */
[C---:B------:R-:W-:Y:S01]  /*13a0*/  IMAD R12, R7.reuse, UR10, R9 ;  /* 0x0000000a070c7c24 */ /* 0x040fe2000f8e0209 */
[----:B------:R-:W-:Y:S02]  /*13b0*/  IADD3 R2, P2, PT, R7, 0x1, RZ ;  /* 0x0000000107027810 */ /* 0x000fe40007f5e0ff */
[C---:B------:R-:W-:Y:S01]  /*13c0*/  ISETP.GE.U32.AND P0, PT, R14.reuse, UR4, PT ;  /* 0x000000040e007c0c */ /* 0x040fe2000bf06070 */
[----:B------:R-:W-:Y:S02]  /*13d0*/  IMAD R12, R5, UR4, R12 ;  /* 0x00000004050c7c24 */ /* 0x000fe4000f8e020c */
[----:B------:R-:W-:Y:S02]  /*13e0*/  IMAD.X R8, RZ, RZ, R5, P2 ;  /* 0x000000ffff087224 */ /* 0x000fe400010e0605 */
[----:B------:R-:W-:Y:S01]  /*13f0*/  IMAD.X R12, R3, 0x1, ~R12, P1 ;  /* 0x00000001030c7824 */ /* 0x000fe200008e0e0c */
[----:B------:R-:W-:-:S04]  /*1400*/  IADD3 R3, P1, PT, R14, -UR4, RZ ;  /* 0x800000040e037c10 */ /* 0x000fc8000ff3e0ff */
[C---:B------:R-:W-:Y:S02]  /*1410*/  ISETP.GE.U32.AND.EX P0, PT, R12.reuse, UR10, PT, P0 ;  /* 0x0000000a0c007c0c */ /* 0x040fe4000bf06100 */
[----:B------:R-:W-:Y:S02]  /*1420*/  IADD3.X R9, PT, PT, R12, ~UR10, RZ, P1, !PT ;  /* 0x8000000a0c097c10 */ /* 0x000fe40008ffe4ff */
[----:B------:R-:W-:Y:S02]  /*1430*/  SEL R3, R3, R14, P0 ;  /* 0x0000000e03037207 */ /* 0x000fe40000000000 */
[----:B------:R-:W-:Y:S02]  /*1440*/  SEL R7, R2, R7, P0 ;  /* 0x0000000702077207 */ /* 0x000fe40000000000 */
[----:B------:R-:W-:Y:S02]  /*1450*/  SEL R9, R9, R12, P0 ;  /* 0x0000000c09097207 */ /* 0x000fe40000000000 */
[----:B------:R-:W-:-:S02]  /*1460*/  SEL R8, R8, R5, P0 ;  /* 0x0000000508087207 */ /* 0x000fc40000000000 */
[----:B------:R-:W-:Y:S02]  /*1470*/  ISETP.GE.U32.AND P0, PT, R3, UR4, PT ;  /* 0x0000000403007c0c */ /* 0x000fe4000bf06070 */
[----:B------:R-:W-:Y:S02]  /*1480*/  IADD3 R2, P2, PT, R7, 0x1, RZ ;  /* 0x0000000107027810 */ /* 0x000fe40007f5e0ff */
[----:B------:R-:W-:Y:S02]  /*1490*/  ISETP.GE.U32.AND.EX P0, PT, R9, UR10, PT, P0 ;  /* 0x0000000a09007c0c */ /* 0x000fe4000bf06100 */
[----:B------:R-:W-:Y:S01]  /*14a0*/  ISETP.NE.U32.AND P1, PT, RZ, UR4, PT ;  /* 0x00000004ff007c0c */ /* 0x000fe2000bf25070 */
[----:B------:R-:W-:Y:S01]  /*14b0*/  IMAD.X R3, RZ, RZ, R8, P2 ;  /* 0x000000ffff037224 */ /* 0x000fe200010e0608 */
[----:B------:R-:W-:Y:S01]  /*14c0*/  SEL R2, R2, R7, P0 ;  /* 0x0000000702027207 */ /* 0x000fe20000000000 */
[----:B------:R-:W-:Y:S01]  /*14d0*/  IMAD.MOV.U32 R7, RZ, RZ, 0x0 ;  /* 0x00000000ff077424 */ /* 0x000fe200078e00ff */
[----:B------:R-:W-:-:S02]  /*14e0*/  ISETP.NE.AND.EX P1, PT, RZ, UR10, PT, P1 ;  /* 0x0000000aff007c0c */ /* 0x000fc4000bf25310 */
[----:B------:R-:W-:Y:S02]  /*14f0*/  SEL R3, R3, R8, P0 ;  /* 0x0000000803037207 */ /* 0x000fe40000000000 */
[----:B------:R-:W-:Y:S02]  /*1500*/  SEL R2, R2, 0xffffffff, P1 ;  /* 0xffffffff02027807 */ /* 0x000fe40000800000 */
[----:B------:R-:W-:Y:S01]  /*1510*/  SEL R3, R3, 0xffffffff, P1 ;  /* 0xffffffff03037807 */ /* 0x000fe20000800000 */
[----:B------:R-:W-:Y:S06]  /*1520*/  RET.REL.NODEC R6 `(_Z6kernelilliiffPf) ;  /* 0xffffffe806b47950 */ /* 0x000fec0003c3ffff */
.L_x_8:
[----:B------:R-:W-:-:S00]  /*1530*/  BRA `(.L_x_8) ;  /* 0xfffffffc00fc7947 */ /* 0x000fc0000383ffff */
[----:B------:R-:W-:-:S00]  /*1540*/  NOP ;  /* 0x0000000000007918 */ /* 0x000fc00000000000 */
        /* <DEDUP_REMOVED lines=11> */
.L_x_9:


//--------------------- .nv.shared.reserved.0     --------------------------
	.section	.nv.shared.reserved.0,"aw",@nobits
	.weak		__nv_reservedSMEM_offset_0_alias
	.size		__nv_reservedSMEM_offset_0_alias, 0, 64
	.other		__nv_reservedSMEM_offset_0_alias,@"STO_CUDA_RESERVED_SHARED STV_DEFAULT"
__nv_reservedSMEM_offset_0_alias:
	.zero		0
	.zero		64


//--------------------- .nv.constant0._Z6kernelilliiffPf --------------------------
	.section	.nv.constant0._Z6kernelilliiffPf,"a",@progbits
	.sectionflags	@""
	.align	4
.nv.constant0._Z6kernelilliiffPf:
	.zero		944


//--------------------- SYMBOLS --------------------------

	.type		.nv.reservedSmem.offset0,@object
	.size		.nv.reservedSmem.offset0,0x4
